	.headerflags	@"EF_CUDA_TEXMODE_UNIFIED EF_CUDA_64BIT_ADDRESS EF_CUDA_ACCELERATORS EF_CUDA_SM90 EF_CUDA_VIRTUAL_SM(EF_CUDA_SM90)"
	.elftype	@"ET_EXEC"


//--------------------- .nv.info                  --------------------------
	.section	.nv.info,"",@"SHT_CUDA_INFO"
	.align	4


	//----- nvinfo : EIATTR_REGCOUNT
	.align		4
        /*0000*/ 	.byte	0x04, 0x2f
        /*0002*/ 	.short	(.L_1 - .L_0)
	.align		4
.L_0:
        /*0004*/ 	.word	index@(triton_poi_fused_convolution_0)
        /*0008*/ 	.word	0x0000001e


	//----- nvinfo : EIATTR_MIN_STACK_SIZE
	.align		4
.L_1:
        /*000c*/ 	.byte	0x04, 0x12
        /*000e*/ 	.short	(.L_3 - .L_2)
	.align		4
.L_2:
        /*0010*/ 	.word	index@(triton_poi_fused_convolution_0)
        /*0014*/ 	.word	0x00000000


	//----- nvinfo : EIATTR_FRAME_SIZE
	.align		4
.L_3:
        /*0018*/ 	.byte	0x04, 0x11
        /*001a*/ 	.short	(.L_5 - .L_4)
	.align		4
.L_4:
        /*001c*/ 	.word	index@(triton_poi_fused_convolution_0)
        /*0020*/ 	.word	0x00000000


	//----- nvinfo : EIATTR_MIN_STACK_SIZE
	.align		4
.L_5:
        /*0024*/ 	.byte	0x04, 0x12
        /*0026*/ 	.short	(.L_7 - .L_6)
	.align		4
.L_6:
        /*0028*/ 	.word	index@(triton_poi_fused_convolution_0)
        /*002c*/ 	.word	0x00000000
.L_7:


//--------------------- .nv.info.triton_poi_fused_convolution_0 --------------------------
	.section	.nv.info.triton_poi_fused_convolution_0,"",@"SHT_CUDA_INFO"
	.sectionflags	@""
	.align	4


	//----- nvinfo : EIATTR_CUDA_API_VERSION
	.align		4
        /*0000*/ 	.byte	0x04, 0x37
        /*0002*/ 	.short	(.L_9 - .L_8)
.L_8:
        /*0004*/ 	.word	0x0000007c


	//----- nvinfo : EIATTR_KPARAM_INFO
	.align		4
.L_9:
        /*0008*/ 	.byte	0x04, 0x17
        /*000a*/ 	.short	(.L_11 - .L_10)
.L_10:
        /*000c*/ 	.word	0x00000000
        /*0010*/ 	.short	0x0003
        /*0012*/ 	.short	0x0014
        /*0014*/ 	.byte	0x00, 0xf0, 0x11, 0x00


	//----- nvinfo : EIATTR_KPARAM_INFO
	.align		4
.L_11:
        /*0018*/ 	.byte	0x04, 0x17
        /*001a*/ 	.short	(.L_13 - .L_12)
.L_12:
        /*001c*/ 	.word	0x00000000
        /*0020*/ 	.short	0x0002
        /*0022*/ 	.short	0x0010
        /*0024*/ 	.byte	0x00, 0xf0, 0x11, 0x00


	//----- nvinfo : EIATTR_KPARAM_INFO
	.align		4
.L_13:
        /*0028*/ 	.byte	0x04, 0x17
        /*002a*/ 	.short	(.L_15 - .L_14)
.L_14:
        /*002c*/ 	.word	0x00000000
        /*0030*/ 	.short	0x0001
        /*0032*/ 	.short	0x0008
        /*0034*/ 	.byte	0x00, 0xf4, 0x21, 0x00


	//----- nvinfo : EIATTR_KPARAM_INFO
	.align		4
.L_15:
        /*0038*/ 	.byte	0x04, 0x17
        /*003a*/ 	.short	(.L_17 - .L_16)
.L_16:
        /*003c*/ 	.word	0x00000000
        /*0040*/ 	.short	0x0000
        /*0042*/ 	.short	0x0000
        /*0044*/ 	.byte	0x00, 0xf4, 0x21, 0x00


	//----- nvinfo : EIATTR_SPARSE_MMA_MASK
	.align		4
.L_17:
        /*0048*/ 	.byte	0x03, 0x50
        /*004a*/ 	.short	0x0000


	//----- nvinfo : EIATTR_MAXREG_COUNT
	.align		4
        /*004c*/ 	.byte	0x03, 0x1b
        /*004e*/ 	.short	0x00ff


	//----- nvinfo : EIATTR_EXIT_INSTR_OFFSETS
	.align		4
        /*0050*/ 	.byte	0x04, 0x1c
        /*0052*/ 	.short	(.L_19 - .L_18)


	//   ....[0]....
.L_18:
        /*0054*/ 	.word	0x000006a0


	//   ....[1]....
        /*0058*/ 	.word	0x000006f0


	//----- nvinfo : EIATTR_REQNTID
	.align		4
.L_19:
        /*005c*/ 	.byte	0x04, 0x10
        /*005e*/ 	.short	(.L_21 - .L_20)
.L_20:
        /*0060*/ 	.word	0x00000080
        /*0064*/ 	.word	0x00000001
        /*0068*/ 	.word	0x00000001


	//----- nvinfo : EIATTR_CBANK_PARAM_SIZE
	.align		4
.L_21:
        /*006c*/ 	.byte	0x03, 0x19
        /*006e*/ 	.short	0x0018


	//----- nvinfo : EIATTR_PARAM_CBANK
	.align		4
        /*0070*/ 	.byte	0x04, 0x0a
        /*0072*/ 	.short	(.L_23 - .L_22)
	.align		4
.L_22:
        /*0074*/ 	.word	index@(.nv.constant0.triton_poi_fused_convolution_0)
        /*0078*/ 	.short	0x0210
        /*007a*/ 	.short	0x0018


	//----- nvinfo : EIATTR_SW_WAR
	.align		4
.L_23:
        /*007c*/ 	.byte	0x04, 0x36
        /*007e*/ 	.short	(.L_25 - .L_24)
.L_24:
        /*0080*/ 	.word	0x00000008
.L_25:


//--------------------- .nv.callgraph             --------------------------
	.section	.nv.callgraph,"",@"SHT_CUDA_CALLGRAPH"
	.align	4
	.sectionentsize	8
	.align		4
        /*0000*/ 	.word	0x00000000
	.align		4
        /*0004*/ 	.word	0xffffffff
	.align		4
        /*0008*/ 	.word	0x00000000
	.align		4
        /*000c*/ 	.word	0xfffffffe
	.align		4
        /*0010*/ 	.word	0x00000000
	.align		4
        /*0014*/ 	.word	0xfffffffd
	.align		4
        /*0018*/ 	.word	0x00000000
	.align		4
        /*001c*/ 	.word	0xfffffffc


//--------------------- .text.triton_poi_fused_convolution_0 --------------------------
	.section	.text.triton_poi_fused_convolution_0,"ax",@progbits
	.sectionflags	@"SHF_BARRIERS=1"
	.align	128
        .global         triton_poi_fused_convolution_0
        .type           triton_poi_fused_convolution_0,@function
        .size           triton_poi_fused_convolution_0,(.L_x_1 - triton_poi_fused_convolution_0)
        .other          triton_poi_fused_convolution_0,@"STO_CUDA_ENTRY STV_DEFAULT"
triton_poi_fused_convolution_0:
.text.triton_poi_fused_convolution_0:
[----:B------:R-:W0:Y:S01]  /*0000*/  LDC R1, c[0x0][0x28] ;  /* 0x00000a00ff017b82 */ /* 0x000e220000000800 */
[----:B------:R-:W1:Y:S07]  /*0010*/  S2R R15, SR_CTAID.X ;  /* 0x00000000000f7919 */ /* 0x000e6e0000002500 */
[----:B------:R-:W2:Y:S01]  /*0020*/  LDC.64 R16, c[0x0][0x210] ;  /* 0x00008400ff107b82 */ /* 0x000ea20000000a00 */
[----:B------:R-:W-:Y:S01]  /*0030*/  IMAD.MOV.U32 R14, RZ, RZ, RZ ;  /* 0x000000ffff0e7224 */ /* 0x000fe200078e00ff */
[----:B------:R-:W-:Y:S01]  /*0040*/  ULDC.64 UR6, c[0x0][0x208] ;  /* 0x0000820000067ab9 */ /* 0x000fe20000000a00 */
[----:B------:R-:W3:Y:S01]  /*0050*/  S2R R18, SR_TID.X ;  /* 0x0000000000127919 */ /* 0x000ee20000002100 */
[----:B------:R-:W4:Y:S01]  /*0060*/  S2R R19, SR_CTAID.Y ;  /* 0x0000000000137919 */ /* 0x000f220000002600 */
[----:B-1----:R-:W-:Y:S01]  /*0070*/  IMAD.SHL.U32 R15, R15, 0x10, RZ ;  /* 0x000000100f0f7824 */ /* 0x002fe200078e00ff */
[----:B---3--:R-:W-:-:S04]  /*0080*/  SHF.R.U32.HI R0, RZ, 0x4, R18 ;  /* 0x00000004ff007819 */ /* 0x008fc80000011612 */
[----:B------:R-:W-:Y:S01]  /*0090*/  LOP3.LUT R4, R15, 0xf, R18, 0xf8, !PT ;  /* 0x0000000f0f047812 */ /* 0x000fe200078ef812 */
[----:B----4-:R-:W-:Y:S01]  /*00a0*/  IMAD.SHL.U32 R19, R19, 0x40, RZ ;  /* 0x0000004013137824 */ /* 0x010fe200078e00ff */
[----:B------:R-:W-:Y:S02]  /*00b0*/  SGXT.U32 R0, R0, 0x3 ;  /* 0x000000030000781a */ /* 0x000fe40000000000 */
[----:B------:R-:W-:Y:S02]  /*00c0*/  ISETP.GE.AND P0, PT, R4, 0x9, PT ;  /* 0x000000090400780c */ /* 0x000fe40003f06270 */
[----:B------:R-:W-:Y:S02]  /*00d0*/  LOP3.LUT R3, R19, 0x8, R0, 0xfe, !PT ;  /* 0x0000000813037812 */ /* 0x000fe400078efe00 */
[----:B------:R-:W-:Y:S02]  /*00e0*/  LOP3.LUT R2, R19, R0, RZ, 0xfc, !PT ;  /* 0x0000000013027212 */ /* 0x000fe400078efcff */
[C---:B------:R-:W-:Y:S01]  /*00f0*/  ISETP.LT.AND P2, PT, R3.reuse, 0xc0, !P0 ;  /* 0x000000c00300780c */ /* 0x040fe20004741270 */
[--C-:B------:R-:W-:Y:S01]  /*0100*/  IMAD R3, R3, 0x9, R4.reuse ;  /* 0x0000000903037824 */ /* 0x100fe200078e0204 */
[----:B------:R-:W-:Y:S01]  /*0110*/  LOP3.LUT R6, R19, 0x10, R0, 0xfe, !PT ;  /* 0x0000001013067812 */ /* 0x000fe200078efe00 */
[----:B------:R-:W-:Y:S01]  /*0120*/  IMAD R5, R2, 0x9, R4 ;  /* 0x0000000902057824 */ /* 0x000fe200078e0204 */
[----:B------:R-:W-:-:S02]  /*0130*/  LOP3.LUT R7, R19, 0x18, R0, 0xfe, !PT ;  /* 0x0000001813077812 */ /* 0x000fc400078efe00 */
[----:B------:R-:W-:Y:S01]  /*0140*/  ISETP.LT.AND P1, PT, R2, 0xc0, !P0 ;  /* 0x000000c00200780c */ /* 0x000fe20004721270 */
[----:B--2---:R-:W-:Y:S01]  /*0150*/  IMAD.WIDE R2, R3, 0x4, R16 ;  /* 0x0000000403027825 */ /* 0x004fe200078e0210 */
[----:B------:R-:W-:Y:S02]  /*0160*/  ISETP.LT.AND P6, PT, R6, 0xc0, !P0 ;  /* 0x000000c00600780c */ /* 0x000fe400047c1270 */
[----:B------:R-:W-:Y:S02]  /*0170*/  LOP3.LUT R8, R19, 0x20, R0, 0xfe, !PT ;  /* 0x0000002013087812 */ /* 0x000fe400078efe00 */
[----:B------:R-:W-:Y:S01]  /*0180*/  ISETP.LT.AND P5, PT, R7, 0xc0, !P0 ;  /* 0x000000c00700780c */ /* 0x000fe200047a1270 */
[----:B------:R1:W2:Y:S01]  /*0190*/  @P2 LDG.E.EL R14, desc[UR6][R2.64] ;  /* 0x00000006020e2981 */ /* 0x0002a2000c2e1900 */
[----:B------:R-:W-:Y:S02]  /*01a0*/  LOP3.LUT R4, R19, 0x28, R0, 0xfe, !PT ;  /* 0x0000002813047812 */ /* 0x000fe400078efe00 */
[----:B------:R-:W-:-:S02]  /*01b0*/  LOP3.LUT R6, R19, 0x30, R0, 0xfe, !PT ;  /* 0x0000003013067812 */ /* 0x000fc400078efe00 */
[----:B------:R-:W-:Y:S02]  /*01c0*/  LOP3.LUT R7, R19, 0x38, R0, 0xfe, !PT ;  /* 0x0000003813077812 */ /* 0x000fe400078efe00 */
[----:B------:R-:W-:Y:S02]  /*01d0*/  ISETP.LT.AND P4, PT, R8, 0xc0, !P0 ;  /* 0x000000c00800780c */ /* 0x000fe40004781270 */
[----:B------:R-:W-:Y:S02]  /*01e0*/  ISETP.LT.AND P3, PT, R4, 0xc0, !P0 ;  /* 0x000000c00400780c */ /* 0x000fe40004761270 */
[----:B------:R-:W-:Y:S02]  /*01f0*/  ISETP.LT.AND P2, PT, R6, 0xc0, !P0 ;  /* 0x000000c00600780c */ /* 0x000fe40004741270 */
[----:B------:R-:W-:Y:S01]  /*0200*/  ISETP.LT.AND P0, PT, R7, 0xc0, !P0 ;  /* 0x000000c00700780c */ /* 0x000fe20004701270 */
[C---:B------:R-:W-:Y:S02]  /*0210*/  VIADD R7, R5.reuse, 0x90 ;  /* 0x0000009005077836 */ /* 0x040fe40000000000 */
[----:B------:R-:W-:-:S02]  /*0220*/  VIADD R9, R5, 0xd8 ;  /* 0x000000d805097836 */ /* 0x000fc40000000000 */
[C---:B------:R-:W-:Y:S02]  /*0230*/  VIADD R11, R5.reuse, 0x120 ;  /* 0x00000120050b7836 */ /* 0x040fe40000000000 */
[C---:B------:R-:W-:Y:S02]  /*0240*/  VIADD R13, R5.reuse, 0x168 ;  /* 0x00000168050d7836 */ /* 0x040fe40000000000 */
[C---:B------:R-:W-:Y:S02]  /*0250*/  VIADD R23, R5.reuse, 0x1b0 ;  /* 0x000001b005177836 */ /* 0x040fe40000000000 */
[C---:B------:R-:W-:Y:S02]  /*0260*/  VIADD R25, R5.reuse, 0x1f8 ;  /* 0x000001f805197836 */ /* 0x040fe40000000000 */
[----:B-1----:R-:W-:-:S04]  /*0270*/  IMAD.WIDE R2, R5, 0x4, R16 ;  /* 0x0000000405027825 */ /* 0x002fc800078e0210 */
[----:B------:R-:W-:-:S04]  /*0280*/  IMAD.WIDE R4, R7, 0x4, R16 ;  /* 0x0000000407047825 */ /* 0x000fc800078e0210 */
[----:B------:R-:W-:-:S04]  /*0290*/  IMAD.WIDE R6, R9, 0x4, R16 ;  /* 0x0000000409067825 */ /* 0x000fc800078e0210 */
[----:B------:R-:W-:Y:S01]  /*02a0*/  IMAD.WIDE R8, R11, 0x4, R16 ;  /* 0x000000040b087825 */ /* 0x000fe200078e0210 */
[----:B------:R-:W-:-:S03]  /*02b0*/  CS2R R20, SRZ ;  /* 0x0000000000147805 */ /* 0x000fc6000001ff00 */
[----:B------:R-:W-:-:S03]  /*02c0*/  IMAD.WIDE R10, R13, 0x4, R16 ;  /* 0x000000040d0a7825 */ /* 0x000fc600078e0210 */
[----:B------:R1:W3:Y:S01]  /*02d0*/  @P6 LDG.E.EL R20, desc[UR6][R4.64] ;  /* 0x0000000604146981 */ /* 0x0002e2000c2e1900 */
[--C-:B------:R-:W-:Y:S01]  /*02e0*/  IMAD.WIDE R12, R23, 0x4, R16.reuse ;  /* 0x00000004170c7825 */ /* 0x100fe200078e0210 */
[----:B------:R-:W-:Y:S02]  /*02f0*/  CS2R R22, SRZ ;  /* 0x0000000000167805 */ /* 0x000fe4000001ff00 */
[----:B------:R-:W4:Y:S01]  /*0300*/  @P5 LDG.E.EL R21, desc[UR6][R6.64] ;  /* 0x0000000606155981 */ /* 0x000f22000c2e1900 */
[----:B------:R-:W-:Y:S01]  /*0310*/  IMAD.WIDE R16, R25, 0x4, R16 ;  /* 0x0000000419107825 */ /* 0x000fe200078e0210 */
[----:B------:R-:W-:Y:S02]  /*0320*/  CS2R R24, SRZ ;  /* 0x0000000000187805 */ /* 0x000fe4000001ff00 */
[----:B------:R-:W5:Y:S01]  /*0330*/  @P4 LDG.E.EL R22, desc[UR6][R8.64] ;  /* 0x0000000608164981 */ /* 0x000f62000c2e1900 */
[----:B------:R-:W-:-:S03]  /*0340*/  IMAD.MOV.U32 R26, RZ, RZ, RZ ;  /* 0x000000ffff1a7224 */ /* 0x000fc600078e00ff */
[----:B------:R-:W5:Y:S04]  /*0350*/  @P3 LDG.E.EL R24, desc[UR6][R10.64] ;  /* 0x000000060a183981 */ /* 0x000f68000c2e1900 */
[----:B------:R1:W5:Y:S04]  /*0360*/  @P2 LDG.E.EL R23, desc[UR6][R12.64] ;  /* 0x000000060c172981 */ /* 0x000368000c2e1900 */
[----:B------:R1:W5:Y:S04]  /*0370*/  @P1 LDG.E.EL R26, desc[UR6][R2.64] ;  /* 0x00000006021a1981 */ /* 0x000368000c2e1900 */
[----:B------:R-:W5:Y:S01]  /*0380*/  @P0 LDG.E.EL R25, desc[UR6][R16.64] ;  /* 0x0000000610190981 */ /* 0x000f62000c2e1900 */
[----:B------:R-:W1:Y:S01]  /*0390*/  S2R R27, SR_TID.X ;  /* 0x00000000001b7919 */ /* 0x000e620000002100 */
[----:B------:R-:W1:Y:S01]  /*03a0*/  S2UR UR5, SR_CgaCtaId ;  /* 0x00000000000579c3 */ /* 0x000e620000008800 */
[----:B------:R-:W-:Y:S01]  /*03b0*/  UMOV UR4, 0x400 ;  /* 0x0000040000047882 */ /* 0x000fe20000000000 */
[----:B-1----:R-:W-:Y:S01]  /*03c0*/  IMAD.SHL.U32 R4, R27, 0x40, RZ ;  /* 0x000000401b047824 */ /* 0x002fe200078e00ff */
[----:B------:R-:W-:-:S04]  /*03d0*/  SHF.R.U32.HI R5, RZ, 0x4, R27 ;  /* 0x00000004ff057819 */ /* 0x000fc8000001161b */
[----:B------:R-:W-:Y:S02]  /*03e0*/  SGXT.U32 R5, R5, 0x3 ;  /* 0x000000030505781a */ /* 0x000fe40000000000 */
[----:B------:R-:W-:Y:S01]  /*03f0*/  LOP3.LUT R4, R4, 0x3c0, RZ, 0xc0, !PT ;  /* 0x000003c004047812 */ /* 0x000fe200078ec0ff */
[----:B0-----:R-:W-:-:S03]  /*0400*/  UPRMT UR4, UR5, 0x654, UR4 ;  /* 0x0000065405047896 */ /* 0x001fc60008000004 */
[----:B------:R-:W-:-:S04]  /*0410*/  LOP3.LUT R5, R4, R5, RZ, 0xfc, !PT ;  /* 0x0000000504057212 */ /* 0x000fc800078efcff */
[----:B------:R-:W-:-:S04]  /*0420*/  LEA.HI R5, R4, R5, RZ, 0x1c ;  /* 0x0000000504057211 */ /* 0x000fc800078fe0ff */
[----:B------:R-:W-:Y:S01]  /*0430*/  LEA R13, R5, UR4, 0x2 ;  /* 0x00000004050d7c11 */ /* 0x000fe2000f8e10ff */
[----:B------:R-:W-:Y:S01]  /*0440*/  IMAD.SHL.U32 R8, R27, 0x4, RZ ;  /* 0x000000041b087824 */ /* 0x000fe200078e00ff */
[----:B------:R-:W-:-:S04]  /*0450*/  SHF.R.U32.HI R2, RZ, 0x2, R27 ;  /* 0x00000002ff027819 */ /* 0x000fc8000001161b */
[----:B------:R-:W-:Y:S02]  /*0460*/  LOP3.LUT R8, R8, 0x1fc, RZ, 0xc0, !PT ;  /* 0x000001fc08087812 */ /* 0x000fe400078ec0ff */
[----:B------:R-:W-:-:S05]  /*0470*/  LOP3.LUT R3, R2, 0x1c, RZ, 0xc0, !PT ;  /* 0x0000001c02037812 */ /* 0x000fca00078ec0ff */
[----:B------:R-:W-:-:S05]  /*0480*/  IMAD.IADD R3, R8, 0x1, R3 ;  /* 0x0000000108037824 */ /* 0x000fca00078e0203 */
[----:B------:R-:W-:Y:S01]  /*0490*/  LEA R4, R3, UR4, 0x2 ;  /* 0x0000000403047c11 */ /* 0x000fe2000f8e10ff */
[----:B------:R-:W-:Y:S01]  /*04a0*/  IMAD.SHL.U32 R18, R18, 0x4, RZ ;  /* 0x0000000412127824 */ /* 0x000fe200078e00ff */
[----:B------:R-:W0:Y:S04]  /*04b0*/  LDC.64 R2, c[0x0][0x218] ;  /* 0x00008600ff027b82 */ /* 0x000e280000000a00 */
[----:B------:R-:W-:-:S04]  /*04c0*/  LOP3.LUT R18, R19, 0x3c, R18, 0xf8, !PT ;  /* 0x0000003c13127812 */ /* 0x000fc800078ef812 */
[----:B------:R-:W-:-:S04]  /*04d0*/  SHF.R.S32.HI R9, RZ, 0x1f, R18 ;  /* 0x0000001fff097819 */ /* 0x000fc80000011412 */
[----:B------:R-:W-:-:S04]  /*04e0*/  LEA.HI R9, R9, R18, RZ, 0x6 ;  /* 0x0000001209097211 */ /* 0x000fc800078f30ff */
[----:B------:R-:W-:Y:S02]  /*04f0*/  LOP3.LUT R11, R9, 0xffffffc0, RZ, 0xc0, !PT ;  /* 0xffffffc0090b7812 */ /* 0x000fe400078ec0ff */
[----:B------:R-:W-:Y:S02]  /*0500*/  LOP3.LUT R12, R8, 0x200, RZ, 0xfc, !PT ;  /* 0x00000200080c7812 */ /* 0x000fe400078efcff */
[----:B------:R-:W-:Y:S01]  /*0510*/  SHF.R.S32.HI R10, RZ, 0x6, R9 ;  /* 0x00000006ff0a7819 */ /* 0x000fe20000011409 */
[C---:B------:R-:W-:Y:S01]  /*0520*/  IMAD.IADD R11, R18.reuse, 0x1, -R11 ;  /* 0x00000001120b7824 */ /* 0x040fe200078e0a0b */
[----:B------:R-:W-:Y:S02]  /*0530*/  ISETP.GE.AND P0, PT, R18, 0xc0, PT ;  /* 0x000000c01200780c */ /* 0x000fe40003f06270 */
[----:B------:R-:W-:Y:S02]  /*0540*/  LOP3.LUT R9, R15, R0, RZ, 0xfc, !PT ;  /* 0x000000000f097212 */ /* 0x000fe400078efcff */
[----:B------:R-:W-:-:S02]  /*0550*/  LOP3.LUT R0, R15, 0x8, R0, 0xfe, !PT ;  /* 0x000000080f007812 */ /* 0x000fc400078efe00 */
[----:B------:R-:W-:Y:S01]  /*0560*/  SHF.R.U32.HI R12, RZ, 0x4, R12 ;  /* 0x00000004ff0c7819 */ /* 0x000fe2000001160c */
[----:B------:R-:W-:Y:S01]  /*0570*/  IMAD R10, R10, 0x240, R11 ;  /* 0x000002400a0a7824 */ /* 0x000fe200078e020b */
[C---:B------:R-:W-:Y:S02]  /*0580*/  ISETP.LT.AND P1, PT, R9.reuse, 0x9, !P0 ;  /* 0x000000090900780c */ /* 0x040fe40004721270 */
[----:B------:R-:W-:Y:S02]  /*0590*/  ISETP.LT.AND P0, PT, R0, 0x9, !P0 ;  /* 0x000000090000780c */ /* 0x000fe40004701270 */
[----:B------:R-:W-:Y:S01]  /*05a0*/  LOP3.LUT R11, R12, 0x3c, RZ, 0xc0, !PT ;  /* 0x0000003c0c0b7812 */ /* 0x000fe200078ec0ff */
[----:B------:R-:W-:-:S04]  /*05b0*/  IMAD R9, R9, 0x40, R10 ;  /* 0x0000004009097824 */ /* 0x000fc800078e020a */
[----:B------:R-:W-:Y:S02]  /*05c0*/  IMAD.IADD R11, R8, 0x1, R11 ;  /* 0x00000001080b7824 */ /* 0x000fe400078e020b */
[----:B0-----:R-:W-:-:S03]  /*05d0*/  IMAD.WIDE R8, R9, 0x4, R2 ;  /* 0x0000000409087825 */ /* 0x001fc600078e0202 */
[----:B------:R-:W-:Y:S01]  /*05e0*/  LEA R11, R11, UR4, 0x2 ;  /* 0x000000040b0b7c11 */ /* 0x000fe2000f8e10ff */
[----:B--2---:R-:W-:Y:S04]  /*05f0*/  STS [R13+0x20], R14 ;  /* 0x0000200e0d007388 */ /* 0x004fe80000000800 */
[----:B---3--:R-:W-:Y:S04]  /*0600*/  STS [R13+0x40], R20 ;  /* 0x000040140d007388 */ /* 0x008fe80000000800 */
[----:B----4-:R-:W-:Y:S04]  /*0610*/  STS [R13+0x60], R21 ;  /* 0x000060150d007388 */ /* 0x010fe80000000800 */
[----:B-----5:R-:W-:Y:S04]  /*0620*/  STS [R13+0x80], R22 ;  /* 0x000080160d007388 */ /* 0x020fe80000000800 */
[----:B------:R-:W-:Y:S04]  /*0630*/  STS [R13+0xa0], R24 ;  /* 0x0000a0180d007388 */ /* 0x000fe80000000800 */
[----:B------:R-:W-:Y:S04]  /*0640*/  STS [R13+0xc0], R23 ;  /* 0x0000c0170d007388 */ /* 0x000fe80000000800 */
[----:B------:R-:W-:Y:S04]  /*0650*/  STS [R13], R26 ;  /* 0x0000001a0d007388 */ /* 0x000fe80000000800 */
[----:B------:R-:W-:Y:S01]  /*0660*/  STS [R13+0xe0], R25 ;  /* 0x0000e0190d007388 */ /* 0x000fe20000000800 */
[----:B------:R-:W-:Y:S06]  /*0670*/  BAR.SYNC.DEFER_BLOCKING 0x0 ;  /* 0x0000000000007b1d */ /* 0x000fec0000010000 */
[----:B------:R-:W0:Y:S04]  /*0680*/  LDS.128 R4, [R4] ;  /* 0x0000000004047984 */ /* 0x000e280000000c00 */
[----:B0-----:R0:W-:Y:S02]  /*0690*/  @P1 STG.E.128 desc[UR6][R8.64], R4 ;  /* 0x0000000408001986 */ /* 0x0011e4000c101d06 */
[----:B0-----:R-:W-:Y:S05]  /*06a0*/  @!P0 EXIT ;  /* 0x000000000000894d */ /* 0x001fea0003800000 */
[----:B------:R-:W1:Y:S01]  /*06b0*/  LDS.128 R12, [R11+0x800] ;  /* 0x000800000b0c7984 */ /* 0x000e620000000c00 */
[----:B0-----:R-:W-:-:S04]  /*06c0*/  IMAD R5, R0, 0x40, R10 ;  /* 0x0000004000057824 */ /* 0x001fc800078e020a */
[----:B------:R-:W-:-:S05]  /*06d0*/  IMAD.WIDE R2, R5, 0x4, R2 ;  /* 0x0000000405027825 */ /* 0x000fca00078e0202 */
[----:B-1----:R-:W-:Y:S01]  /*06e0*/  STG.E.128 desc[UR6][R2.64], R12 ;  /* 0x0000000c02007986 */ /* 0x002fe2000c101d06 */
[----:B------:R-:W-:Y:S05]  /*06f0*/  EXIT ;  /* 0x000000000000794d */ /* 0x000fea0003800000 */
.L_x_0:
[----:B------:R-:W-:-:S00]  /*0700*/  BRA `(.L_x_0) ;  /* 0xfffffffc00fc7947 */ /* 0x000fc0000383ffff */
[----:B------:R-:W-:-:S00]  /*0710*/  NOP ;  /* 0x0000000000007918 */ /* 0x000fc00000000000 */
        /* <DEDUP_REMOVED lines=14> */
.L_x_1:


//--------------------- .nv.shared.triton_poi_fused_convolution_0 --------------------------
	.section	.nv.shared.triton_poi_fused_convolution_0,"aw",@nobits
	.sectionflags	@""
	.align	16
	.zero		1024


//--------------------- .nv.constant0.triton_poi_fused_convolution_0 --------------------------
	.section	.nv.constant0.triton_poi_fused_convolution_0,"a",@progbits
	.sectionflags	@""
	.align	4
.nv.constant0.triton_poi_fused_convolution_0:
	.zero		552
